	.headerflags	@"EF_CUDA_TEXMODE_UNIFIED EF_CUDA_64BIT_ADDRESS EF_CUDA_SM89 EF_CUDA_VIRTUAL_SM(EF_CUDA_SM89)"
	.elftype	@"ET_EXEC"


//--------------------- .nv.info                  --------------------------
	.section	.nv.info,"",@"SHT_CUDA_INFO"
	.align	4


	//----- nvinfo : EIATTR_REGCOUNT
	.align		4
        /*0000*/ 	.byte	0x04, 0x2f
        /*0002*/ 	.short	(.L_1 - .L_0)
	.align		4
.L_0:
        /*0004*/ 	.word	index@(triton__0d1d2d345de6e)
        /*0008*/ 	.word	0x00000028


	//----- nvinfo : EIATTR_MAX_STACK_SIZE
	.align		4
.L_1:
        /*000c*/ 	.byte	0x04, 0x23
        /*000e*/ 	.short	(.L_3 - .L_2)
	.align		4
.L_2:
        /*0010*/ 	.word	index@(triton__0d1d2d345de6e)
        /*0014*/ 	.word	0x00000000


	//----- nvinfo : EIATTR_MIN_STACK_SIZE
	.align		4
.L_3:
        /*0018*/ 	.byte	0x04, 0x12
        /*001a*/ 	.short	(.L_5 - .L_4)
	.align		4
.L_4:
        /*001c*/ 	.word	index@(triton__0d1d2d345de6e)
        /*0020*/ 	.word	0x00000000


	//----- nvinfo : EIATTR_FRAME_SIZE
	.align		4
.L_5:
        /*0024*/ 	.byte	0x04, 0x11
        /*0026*/ 	.short	(.L_7 - .L_6)
	.align		4
.L_6:
        /*0028*/ 	.word	index@(triton__0d1d2d345de6e)
        /*002c*/ 	.word	0x00000000
.L_7:


//--------------------- .nv.info.triton__0d1d2d345de6e --------------------------
	.section	.nv.info.triton__0d1d2d345de6e,"",@"SHT_CUDA_INFO"
	.align	4


	//----- nvinfo : EIATTR_CUDA_API_VERSION
	.align		4
        /*0000*/ 	.byte	0x04, 0x37
        /*0002*/ 	.short	(.L_9 - .L_8)
.L_8:
        /*0004*/ 	.word	0x0000007b


	//----- nvinfo : EIATTR_PARAM_CBANK
	.align		4
.L_9:
        /*0008*/ 	.byte	0x04, 0x0a
        /*000a*/ 	.short	(.L_11 - .L_10)
	.align		4
.L_10:
        /*000c*/ 	.word	index@(.nv.constant0.triton__0d1d2d345de6e)
        /*0010*/ 	.short	0x0160
        /*0012*/ 	.short	0x0028


	//----- nvinfo : EIATTR_CBANK_PARAM_SIZE
	.align		4
.L_11:
        /*0014*/ 	.byte	0x03, 0x19
        /*0016*/ 	.short	0x0028


	//----- nvinfo : EIATTR_KPARAM_INFO
	.align		4
        /*0018*/ 	.byte	0x04, 0x17
        /*001a*/ 	.short	(.L_13 - .L_12)
.L_12:
        /*001c*/ 	.word	0x00000000
        /*0020*/ 	.short	0x0006
        /*0022*/ 	.short	0x0024
        /*0024*/ 	.byte	0x00, 0xf0, 0x11, 0x00


	//----- nvinfo : EIATTR_KPARAM_INFO
	.align		4
.L_13:
        /*0028*/ 	.byte	0x04, 0x17
        /*002a*/ 	.short	(.L_15 - .L_14)
.L_14:
        /*002c*/ 	.word	0x00000000
        /*0030*/ 	.short	0x0005
        /*0032*/ 	.short	0x0020
        /*0034*/ 	.byte	0x00, 0xf0, 0x11, 0x00


	//----- nvinfo : EIATTR_KPARAM_INFO
	.align		4
.L_15:
        /*0038*/ 	.byte	0x04, 0x17
        /*003a*/ 	.short	(.L_17 - .L_16)
.L_16:
        /*003c*/ 	.word	0x00000000
        /*0040*/ 	.short	0x0004
        /*0042*/ 	.short	0x001c
        /*0044*/ 	.byte	0x00, 0xf0, 0x11, 0x00


	//----- nvinfo : EIATTR_KPARAM_INFO
	.align		4
.L_17:
        /*0048*/ 	.byte	0x04, 0x17
        /*004a*/ 	.short	(.L_19 - .L_18)
.L_18:
        /*004c*/ 	.word	0x00000000
        /*0050*/ 	.short	0x0003
        /*0052*/ 	.short	0x0018
        /*0054*/ 	.byte	0x00, 0xf0, 0x11, 0x00


	//----- nvinfo : EIATTR_KPARAM_INFO
	.align		4
.L_19:
        /*0058*/ 	.byte	0x04, 0x17
        /*005a*/ 	.short	(.L_21 - .L_20)
.L_20:
        /*005c*/ 	.word	0x00000000
        /*0060*/ 	.short	0x0002
        /*0062*/ 	.short	0x0010
        /*0064*/ 	.byte	0x00, 0xf0, 0x21, 0x00


	//----- nvinfo : EIATTR_KPARAM_INFO
	.align		4
.L_21:
        /*0068*/ 	.byte	0x04, 0x17
        /*006a*/ 	.short	(.L_23 - .L_22)
.L_22:
        /*006c*/ 	.word	0x00000000
        /*0070*/ 	.short	0x0001
        /*0072*/ 	.short	0x0008
        /*0074*/ 	.byte	0x00, 0xf0, 0x21, 0x00


	//----- nvinfo : EIATTR_KPARAM_INFO
	.align		4
.L_23:
        /*0078*/ 	.byte	0x04, 0x17
        /*007a*/ 	.short	(.L_25 - .L_24)
.L_24:
        /*007c*/ 	.word	0x00000000
        /*0080*/ 	.short	0x0000
        /*0082*/ 	.short	0x0000
        /*0084*/ 	.byte	0x00, 0xf0, 0x21, 0x00


	//----- nvinfo : EIATTR_MAXREG_COUNT
	.align		4
.L_25:
        /*0088*/ 	.byte	0x03, 0x1b
        /*008a*/ 	.short	0x00ff


	//----- nvinfo : EIATTR_COOP_GROUP_MASK_REGIDS
	.align		4
        /*008c*/ 	.byte	0x04, 0x29
        /*008e*/ 	.short	(.L_27 - .L_26)


	//   ....[0]....
.L_26:
        /*0090*/ 	.word	0xffffffff


	//   ....[1]....
        /*0094*/ 	.word	0xffffffff


	//   ....[2]....
        /*0098*/ 	.word	0xffffffff


	//   ....[3]....
        /*009c*/ 	.word	0xffffffff


	//   ....[4]....
        /*00a0*/ 	.word	0xffffffff


	//   ....[5]....
        /*00a4*/ 	.word	0xffffffff


	//   ....[6]....
        /*00a8*/ 	.word	0xffffffff


	//   ....[7]....
        /*00ac*/ 	.word	0xffffffff


	//   ....[8]....
        /*00b0*/ 	.word	0xffffffff


	//   ....[9]....
        /*00b4*/ 	.word	0xffffffff


	//   ....[10]....
        /*00b8*/ 	.word	0xffffffff


	//   ....[11]....
        /*00bc*/ 	.word	0xffffffff


	//   ....[12]....
        /*00c0*/ 	.word	0xffffffff


	//   ....[13]....
        /*00c4*/ 	.word	0xffffffff


	//   ....[14]....
        /*00c8*/ 	.word	0xffffffff


	//   ....[15]....
        /*00cc*/ 	.word	0xffffffff


	//   ....[16]....
        /*00d0*/ 	.word	0xffffffff


	//   ....[17]....
        /*00d4*/ 	.word	0xffffffff


	//   ....[18]....
        /*00d8*/ 	.word	0xffffffff


	//   ....[19]....
        /*00dc*/ 	.word	0xffffffff


	//   ....[20]....
        /*00e0*/ 	.word	0xffffffff


	//   ....[21]....
        /*00e4*/ 	.word	0xffffffff


	//   ....[22]....
        /*00e8*/ 	.word	0xffffffff


	//   ....[23]....
        /*00ec*/ 	.word	0xffffffff


	//----- nvinfo : EIATTR_COOP_GROUP_INSTR_OFFSETS
	.align		4
.L_27:
        /*00f0*/ 	.byte	0x04, 0x28
        /*00f2*/ 	.short	(.L_29 - .L_28)


	//   ....[0]....
.L_28:
        /*00f4*/ 	.word	0x00000cf0


	//   ....[1]....
        /*00f8*/ 	.word	0x00000ec0


	//   ....[2]....
        /*00fc*/ 	.word	0x00000f90


	//   ....[3]....
        /*0100*/ 	.word	0x00001010


	//   ....[4]....
        /*0104*/ 	.word	0x00001060


	//   ....[5]....
        /*0108*/ 	.word	0x00001100


	//   ....[6]....
        /*010c*/ 	.word	0x00001160


	//   ....[7]....
        /*0110*/ 	.word	0x00001190


	//   ....[8]....
        /*0114*/ 	.word	0x00001240


	//   ....[9]....
        /*0118*/ 	.word	0x000012d0


	//   ....[10]....
        /*011c*/ 	.word	0x000012f0


	//   ....[11]....
        /*0120*/ 	.word	0x000013c0


	//   ....[12]....
        /*0124*/ 	.word	0x00001420


	//   ....[13]....
        /*0128*/ 	.word	0x000014e0


	//   ....[14]....
        /*012c*/ 	.word	0x00001540


	//   ....[15]....
        /*0130*/ 	.word	0x00001680


	//   ....[16]....
        /*0134*/ 	.word	0x00001690


	//   ....[17]....
        /*0138*/ 	.word	0x000016d0


	//   ....[18]....
        /*013c*/ 	.word	0x00001710


	//   ....[19]....
        /*0140*/ 	.word	0x000017a0


	//   ....[20]....
        /*0144*/ 	.word	0x00001860


	//   ....[21]....
        /*0148*/ 	.word	0x000018a0


	//   ....[22]....
        /*014c*/ 	.word	0x00001970


	//   ....[23]....
        /*0150*/ 	.word	0x000019d0


	//----- nvinfo : EIATTR_EXIT_INSTR_OFFSETS
	.align		4
.L_29:
        /*0154*/ 	.byte	0x04, 0x1c
        /*0156*/ 	.short	(.L_31 - .L_30)


	//   ....[0]....
.L_30:
        /*0158*/ 	.word	0x00001bb0


	//   ....[1]....
        /*015c*/ 	.word	0x00001c00


	//----- nvinfo : EIATTR_MAX_THREADS
	.align		4
.L_31:
        /*0160*/ 	.byte	0x04, 0x05
        /*0162*/ 	.short	(.L_33 - .L_32)
.L_32:
        /*0164*/ 	.word	0x00000100
        /*0168*/ 	.word	0x00000001
        /*016c*/ 	.word	0x00000001
.L_33:


//--------------------- .nv.rel.action            --------------------------
	.section	.nv.rel.action,"",@"SHT_CUDA_RELOCINFO"
	.align	8
	.sectionentsize	8
        /*0000*/ 	.byte	0x73, 0x00, 0x00, 0x00, 0x00, 0x00, 0x00, 0x00, 0x00, 0x00, 0x00, 0x11, 0x25, 0x00, 0x05, 0x36


//--------------------- .nv.constant0.triton__0d1d2d345de6e --------------------------
	.section	.nv.constant0.triton__0d1d2d345de6e,"a",@progbits
	.align	4
.nv.constant0.triton__0d1d2d345de6e:
	.zero		392


//--------------------- .text.triton__0d1d2d345de6e --------------------------
	.section	.text.triton__0d1d2d345de6e,"ax",@progbits
	.sectionflags	@"SHF_BARRIERS=1"
	.sectioninfo	@"SHI_REGISTERS=40"
	.align	128
        .global         triton__0d1d2d345de6e
        .type           triton__0d1d2d345de6e,@function
        .size           triton__0d1d2d345de6e,(.L_x_5 - triton__0d1d2d345de6e)
        .other          triton__0d1d2d345de6e,@"STO_CUDA_ENTRY STV_DEFAULT"
triton__0d1d2d345de6e:
.text.triton__0d1d2d345de6e:
[----:B------:R-:W-:-:S02]  /*0000*/  MOV R1, c[0x0][0x28] ;  /* 0x00000a0000017a02 */ /* 0x000fc40000000f00 */
[----:B------:R-:W0:Y:S01]  /*0010*/  S2R R0, SR_TID.X ;  /* 0x0000000000007919 */ /* 0x000e220000002100 */
[----:B------:R-:W1:Y:S01]  /*0020*/  S2UR UR8, SR_CTAID.X ;  /* 0x00000000000879c3 */ /* 0x000e620000002500 */
[----:B------:R-:W-:Y:S01]  /*0030*/  ISETP.LT.AND P0, PT, RZ, c[0x0][0x184], PT ;  /* 0x00006100ff007a0c */ /* 0x000fe20003f01270 */
[----:B------:R-:W-:Y:S01]  /*0040*/  ULDC.64 UR10, c[0x0][0x118] ;  /* 0x00004600000a7ab9 */ /* 0x000fe20000000a00 */
[----:B0-----:R-:W-:Y:S01]  /*0050*/  LOP3.LUT R0, R0, 0xff, RZ, 0xc0, !PT ;  /* 0x000000ff00007812 */ /* 0x001fe200078ec0ff */
[----:B-1----:R-:W-:-:S03]  /*0060*/  UISETP.GE.AND UP0, UPT, UR8, 0x2c0, UPT ;  /* 0x000002c00800788c */ /* 0x002fc6000bf06270 */
[C---:B------:R-:W-:Y:S02]  /*0070*/  SHF.L.U32 R33, R0.reuse, 0x2, RZ ;  /* 0x0000000200217819 */ /* 0x040fe400000006ff */
[C---:B------:R-:W-:Y:S02]  /*0080*/  LOP3.LUT R15, R0.reuse, 0x100, RZ, 0xfc, !PT ;  /* 0x00000100000f7812 */ /* 0x040fe400078efcff */
[C---:B------:R-:W-:Y:S02]  /*0090*/  LOP3.LUT R16, R0.reuse, 0x200, RZ, 0xfc, !PT ;  /* 0x0000020000107812 */ /* 0x040fe400078efcff */
[----:B------:R-:W-:Y:S01]  /*00a0*/  LOP3.LUT R17, R0, 0x300, RZ, 0xfc, !PT ;  /* 0x0000030000117812 */ /* 0x000fe200078efcff */
[----:B------:R-:W-:Y:S05]  /*00b0*/  @P0 BRA `(.L_x_0) ;  /* 0x0000007000000947 */ /* 0x000fea0003800000 */
[----:B------:R-:W-:Y:S01]  /*00c0*/  CS2R R2, SRZ ;  /* 0x0000000000027805 */ /* 0x000fe2000001ff00 */
[----:B------:R-:W-:Y:S01]  /*00d0*/  CS2R R4, SRZ ;  /* 0x0000000000047805 */ /* 0x000fe2000001ff00 */
[----:B------:R-:W-:Y:S01]  /*00e0*/  CS2R R6, SRZ ;  /* 0x0000000000067805 */ /* 0x000fe2000001ff00 */
[----:B------:R-:W-:Y:S01]  /*00f0*/  CS2R R12, SRZ ;  /* 0x00000000000c7805 */ /* 0x000fe2000001ff00 */
[----:B------:R-:W-:Y:S01]  /*0100*/  CS2R R18, SRZ ;  /* 0x0000000000127805 */ /* 0x000fe2000001ff00 */
[----:B------:R-:W-:Y:S01]  /*0110*/  CS2R R20, SRZ ;  /* 0x0000000000147805 */ /* 0x000fe2000001ff00 */
[----:B------:R-:W-:Y:S05]  /*0120*/  BRA `(.L_x_1) ;  /* 0x000009d000007947 */ /* 0x000fea0003800000 */
.L_x_0:
[----:B------:R-:W-:Y:S01]  /*0130*/  ULDC.64 UR4, c[0x0][0x178] ;  /* 0x00005e0000047ab9 */ /* 0x000fe20000000a00 */
[----:B------:R-:W-:Y:S01]  /*0140*/  CS2R R18, SRZ ;  /* 0x0000000000127805 */ /* 0x000fe2000001ff00 */
[----:B------:R-:W-:Y:S01]  /*0150*/  UIMAD UR4, UR4, UR5, URZ ;  /* 0x00000005040472a4 */ /* 0x000fe2000f8e023f */
[----:B------:R-:W-:Y:S01]  /*0160*/  CS2R R20, SRZ ;  /* 0x0000000000147805 */ /* 0x000fe2000001ff00 */
[----:B------:R-:W-:Y:S01]  /*0170*/  CS2R R6, SRZ ;  /* 0x0000000000067805 */ /* 0x000fe2000001ff00 */
[----:B------:R-:W-:Y:S01]  /*0180*/  CS2R R12, SRZ ;  /* 0x00000000000c7805 */ /* 0x000fe2000001ff00 */
[----:B------:R-:W-:Y:S01]  /*0190*/  UIMAD UR4, UR4, UR8, URZ ;  /* 0x00000008040472a4 */ /* 0x000fe2000f8e023f */
[----:B------:R-:W-:Y:S01]  /*01a0*/  CS2R R2, SRZ ;  /* 0x0000000000027805 */ /* 0x000fe2000001ff00 */
[----:B------:R-:W-:-:S04]  /*01b0*/  CS2R R4, SRZ ;  /* 0x0000000000047805 */ /* 0x000fc8000001ff00 */
[----:B------:R-:W-:Y:S01]  /*01c0*/  MOV R22, UR4 ;  /* 0x0000000400167c02 */ /* 0x000fe20008000f00 */
[----:B------:R-:W-:-:S04]  /*01d0*/  UMOV UR4, URZ ;  /* 0x0000003f00047c82 */ /* 0x000fc80008000000 */
[----:B------:R-:W-:-:S02]  /*01e0*/  IMAD R22, R22, 0x28, R33 ;  /* 0x0000002816167824 */ /* 0x000fc400078e0221 */
.L_x_3:
[----:B------:R-:W-:Y:S02]  /*01f0*/  IADD3 R8, R33, UR4, RZ ;  /* 0x0000000421087c10 */ /* 0x000fe4000fffe0ff */
[----:B------:R-:W-:Y:S02]  /*0200*/  PLOP3.LUT P1, PT, PT, PT, UP0, 0x40, 0x0 ;  /* 0x000000000000781c */ /* 0x000fe40003f2e808 */
[----:B------:R-:W-:Y:S02]  /*0210*/  PLOP3.LUT P0, PT, PT, PT, UP0, 0x40, 0x0 ;  /* 0x000000000000781c */ /* 0x000fe40003f0e808 */
[----:B------:R-:W-:Y:S02]  /*0220*/  IADD3 R9, R8, 0x1, RZ ;  /* 0x0000000108097810 */ /* 0x000fe40007ffe0ff */
[----:B------:R-:W-:Y:S02]  /*0230*/  PLOP3.LUT P2, PT, PT, PT, UP0, 0x40, 0x0 ;  /* 0x000000000000781c */ /* 0x000fe40003f4e808 */
[----:B------:R-:W-:-:S02]  /*0240*/  PLOP3.LUT P3, PT, PT, PT, UP0, 0x40, 0x0 ;  /* 0x000000000000781c */ /* 0x000fc40003f6e808 */
[C---:B------:R-:W-:Y:S02]  /*0250*/  IADD3 R10, R8.reuse, 0x2, RZ ;  /* 0x00000002080a7810 */ /* 0x040fe40007ffe0ff */
[----:B------:R-:W-:Y:S02]  /*0260*/  IADD3 R11, R8, 0x3, RZ ;  /* 0x00000003080b7810 */ /* 0x000fe40007ffe0ff */
[----:B------:R-:W-:Y:S02]  /*0270*/  IADD3 R26, R22, UR4, RZ ;  /* 0x00000004161a7c10 */ /* 0x000fe4000fffe0ff */
[----:B------:R-:W-:Y:S02]  /*0280*/  ISETP.LT.AND P0, PT, R8, c[0x0][0x184], P0 ;  /* 0x0000610008007a0c */ /* 0x000fe40000701270 */
[----:B------:R-:W-:Y:S02]  /*0290*/  ISETP.LT.AND P1, PT, R9, c[0x0][0x184], P1 ;  /* 0x0000610009007a0c */ /* 0x000fe40000f21270 */
[----:B------:R-:W-:-:S02]  /*02a0*/  ISETP.LT.AND P2, PT, R10, c[0x0][0x184], P2 ;  /* 0x000061000a007a0c */ /* 0x000fc40001741270 */
[----:B------:R-:W-:Y:S02]  /*02b0*/  ISETP.LT.AND P3, PT, R11, c[0x0][0x184], P3 ;  /* 0x000061000b007a0c */ /* 0x000fe40001f61270 */
[----:B------:R-:W-:Y:S02]  /*02c0*/  MOV R9, 0x2 ;  /* 0x0000000200097802 */ /* 0x000fe40000000f00 */
[C---:B------:R-:W-:Y:S02]  /*02d0*/  IADD3 R24, R26.reuse, 0x1, RZ ;  /* 0x000000011a187810 */ /* 0x040fe40007ffe0ff */
[C---:B------:R-:W-:Y:S02]  /*02e0*/  IADD3 R10, R26.reuse, 0x2, RZ ;  /* 0x000000021a0a7810 */ /* 0x040fe40007ffe0ff */
[C---:B------:R-:W-:Y:S01]  /*02f0*/  IADD3 R8, R26.reuse, 0x3, RZ ;  /* 0x000000031a087810 */ /* 0x040fe20007ffe0ff */
[----:B------:R-:W-:Y:S01]  /*0300*/  IMAD.WIDE R26, R26, R9, c[0x0][0x160] ;  /* 0x000058001a1a7625 */ /* 0x000fe200078e0209 */
[----:B------:R-:W-:-:S02]  /*0310*/  PRMT R28, RZ, 0x7610, R28 ;  /* 0x00007610ff1c7816 */ /* 0x000fc4000000001c */
[----:B------:R-:W-:Y:S01]  /*0320*/  PRMT R14, RZ, 0x7610, R14 ;  /* 0x00007610ff0e7816 */ /* 0x000fe2000000000e */
[-C--:B------:R-:W-:Y:S01]  /*0330*/  IMAD.WIDE R24, R24, R9.reuse, c[0x0][0x160] ;  /* 0x0000580018187625 */ /* 0x080fe200078e0209 */
[----:B------:R-:W-:Y:S02]  /*0340*/  PRMT R29, RZ, 0x7610, R29 ;  /* 0x00007610ff1d7816 */ /* 0x000fe4000000001d */
[----:B------:R-:W-:Y:S01]  /*0350*/  PRMT R31, RZ, 0x7610, R31 ;  /* 0x00007610ff1f7816 */ /* 0x000fe2000000001f */
[-C--:B------:R-:W-:Y:S01]  /*0360*/  IMAD.WIDE R10, R10, R9.reuse, c[0x0][0x160] ;  /* 0x000058000a0a7625 */ /* 0x080fe200078e0209 */
[----:B------:R0:W2:Y:S03]  /*0370*/  @P0 LDG.E.EF.U16 R14, [R26.64] ;  /* 0x0000000a1a0e0981 */ /* 0x0000a6000c0e1500 */
[----:B------:R-:W-:Y:S01]  /*0380*/  IMAD.WIDE R8, R8, R9, c[0x0][0x160] ;  /* 0x0000580008087625 */ /* 0x000fe200078e0209 */
[----:B------:R1:W3:Y:S04]  /*0390*/  @P1 LDG.E.EF.U16 R28, [R24.64] ;  /* 0x0000000a181c1981 */ /* 0x0002e8000c0e1500 */
[----:B------:R4:W5:Y:S04]  /*03a0*/  @P2 LDG.E.EF.U16 R29, [R10.64] ;  /* 0x0000000a0a1d2981 */ /* 0x000968000c0e1500 */
[----:B------:R0:W5:Y:S01]  /*03b0*/  @P3 LDG.E.EF.U16 R31, [R8.64] ;  /* 0x0000000a081f3981 */ /* 0x000162000c0e1500 */
[----:B------:R-:W-:-:S02]  /*03c0*/  IADD3 R23, R0, UR4, RZ ;  /* 0x0000000400177c10 */ /* 0x000fc4000fffe0ff */
[----:B------:R-:W-:Y:S02]  /*03d0*/  PLOP3.LUT P6, PT, PT, PT, UP0, 0x40, 0x0 ;  /* 0x000000000000781c */ /* 0x000fe40003fce808 */
[C---:B------:R-:W-:Y:S02]  /*03e0*/  IADD3 R30, R23.reuse, 0x100, RZ ;  /* 0x00000100171e7810 */ /* 0x040fe40007ffe0ff */
[----:B------:R-:W-:Y:S02]  /*03f0*/  PLOP3.LUT P5, PT, PT, PT, UP0, 0x40, 0x0 ;  /* 0x000000000000781c */ /* 0x000fe40003fae808 */
[----:B------:R-:W-:Y:S02]  /*0400*/  ISETP.LT.AND P6, PT, R30, c[0x0][0x184], P6 ;  /* 0x000061001e007a0c */ /* 0x000fe400037c1270 */
[----:B------:R-:W-:Y:S02]  /*0410*/  IADD3 R32, R23, 0x200, RZ ;  /* 0x0000020017207810 */ /* 0x000fe40007ffe0ff */
[----:B------:R-:W-:-:S02]  /*0420*/  PLOP3.LUT P4, PT, PT, PT, UP0, 0x40, 0x0 ;  /* 0x000000000000781c */ /* 0x000fc40003f8e808 */
[----:B------:R-:W-:Y:S02]  /*0430*/  P2R R30, PR, RZ, 0x40 ;  /* 0x00000040ff1e7803 */ /* 0x000fe40000000000 */
[----:B------:R-:W-:Y:S02]  /*0440*/  ISETP.LT.AND P6, PT, R32, c[0x0][0x184], P5 ;  /* 0x0000610020007a0c */ /* 0x000fe40002fc1270 */
[----:B------:R-:W-:-:S04]  /*0450*/  ISETP.LT.AND P5, PT, R23, c[0x0][0x184], P4 ;  /* 0x0000610017007a0c */ /* 0x000fc800027a1270 */
[----:B0-----:R-:W-:Y:S02]  /*0460*/  P2R R26, PR, RZ, 0x20 ;  /* 0x00000020ff1a7803 */ /* 0x001fe40000000000 */
[----:B------:R-:W-:Y:S02]  /*0470*/  ISETP.NE.AND P5, PT, RZ, UR4, PT ;  /* 0x00000004ff007c0c */ /* 0x000fe4000bfa5270 */
[----:B------:R-:W-:Y:S02]  /*0480*/  IADD3 R23, R23, 0x300, RZ ;  /* 0x0000030017177810 */ /* 0x000fe40007ffe0ff */
[----:B------:R-:W-:Y:S02]  /*0490*/  PLOP3.LUT P4, PT, PT, PT, UP0, 0x40, 0x0 ;  /* 0x000000000000781c */ /* 0x000fe40003f8e808 */
[----:B------:R-:W-:Y:S02]  /*04a0*/  P2R R32, PR, RZ, 0x40 ;  /* 0x00000040ff207803 */ /* 0x000fe40000000000 */
[----:B------:R-:W-:-:S02]  /*04b0*/  ISETP.LT.AND P4, PT, R23, c[0x0][0x184], P4 ;  /* 0x0000610017007a0c */ /* 0x000fc40002781270 */
[----:B------:R-:W-:Y:S02]  /*04c0*/  MOV R23, 0x3f800000 ;  /* 0x3f80000000177802 */ /* 0x000fe40000000f00 */
[----:B-1----:R-:W-:Y:S02]  /*04d0*/  MOV R25, 0x3f800000 ;  /* 0x3f80000000197802 */ /* 0x002fe40000000f00 */
[----:B------:R-:W-:Y:S02]  /*04e0*/  MOV R24, 0x3f800000 ;  /* 0x3f80000000187802 */ /* 0x000fe40000000f00 */
[----:B------:R-:W-:Y:S02]  /*04f0*/  MOV R27, 0x3f800000 ;  /* 0x3f800000001b7802 */ /* 0x000fe40000000f00 */
[----:B------:R-:W-:Y:S02]  /*0500*/  MOV R8, RZ ;  /* 0x000000ff00087202 */ /* 0x000fe40000000f00 */
[----:B------:R-:W-:-:S02]  /*0510*/  MOV R34, RZ ;  /* 0x000000ff00227202 */ /* 0x000fc40000000f00 */
[----:B------:R-:W-:Y:S02]  /*0520*/  MOV R37, RZ ;  /* 0x000000ff00257202 */ /* 0x000fe40000000f00 */
[----:B----4-:R-:W-:Y:S02]  /*0530*/  MOV R11, RZ ;  /* 0x000000ff000b7202 */ /* 0x010fe40000000f00 */
[----:B--2---:R-:W-:Y:S02]  /*0540*/  SEL R14, R14, RZ, P0 ;  /* 0x000000ff0e0e7207 */ /* 0x004fe40000000000 */
[----:B---3--:R-:W-:Y:S02]  /*0550*/  SEL R9, R28, RZ, P1 ;  /* 0x000000ff1c097207 */ /* 0x008fe40000800000 */
[----:B-----5:R-:W-:Y:S02]  /*0560*/  SEL R29, R29, RZ, P2 ;  /* 0x000000ff1d1d7207 */ /* 0x020fe40001000000 */
[----:B------:R-:W-:Y:S01]  /*0570*/  SEL R28, R31, RZ, P3 ;  /* 0x000000ff1f1c7207 */ /* 0x000fe20001800000 */
[----:B------:R-:W-:-:S02]  /*0580*/  HADD2.F32 R31, -RZ, R14.H0_H0 ;  /* 0x2000000eff1f7230 */ /* 0x000fc40000004100 */
[----:B------:R-:W-:Y:S02]  /*0590*/  HADD2.F32 R14, -RZ, R9.H0_H0 ;  /* 0x20000009ff0e7230 */ /* 0x000fe40000004100 */
[----:B------:R-:W-:Y:S02]  /*05a0*/  HADD2.F32 R29, -RZ, R29.H0_H0 ;  /* 0x2000001dff1d7230 */ /* 0x000fe40000004100 */
[----:B------:R-:W-:Y:S01]  /*05b0*/  HADD2.F32 R28, -RZ, R28.H0_H0 ;  /* 0x2000001cff1c7230 */ /* 0x000fe20000004100 */
[----:B------:R-:W-:Y:S05]  /*05c0*/  @!P5 BRA `(.L_x_2) ;  /* 0x000003f00000d947 */ /* 0x000fea0003800000 */
[----:B------:R-:W-:Y:S01]  /*05d0*/  FADD R23, R19, 1 ;  /* 0x3f80000013177421 */ /* 0x000fe20000000000 */
[----:B------:R-:W-:Y:S01]  /*05e0*/  FADD R25, R18, 1 ;  /* 0x3f80000012197421 */ /* 0x000fe20000000000 */
[----:B------:R-:W-:Y:S01]  /*05f0*/  FADD R24, R21, 1 ;  /* 0x3f80000015187421 */ /* 0x000fe20000000000 */
[----:B------:R-:W-:Y:S01]  /*0600*/  FADD R27, R20, 1 ;  /* 0x3f800000141b7421 */ /* 0x000fe20000000000 */
[----:B------:R-:W-:Y:S06]  /*0610*/  BAR.SYNC 0x0 ;  /* 0x0000000000007b1d */ /* 0x000fec0000000000 */
[----:B------:R-:W-:Y:S01]  /*0620*/  STS [R0.X4], R23 ;  /* 0x0000001700007388 */ /* 0x000fe20000004800 */
[----:B------:R-:W-:Y:S01]  /*0630*/  FADD R34, R14, -R3 ;  /* 0x800000030e227221 */ /* 0x000fe20000000000 */
[----:B------:R-:W-:-:S02]  /*0640*/  FADD R37, R29, -R4 ;  /* 0x800000041d257221 */ /* 0x000fc40000000000 */
[----:B------:R-:W-:Y:S01]  /*0650*/  STS [R0.X4+0x400], R25 ;  /* 0x0004001900007388 */ /* 0x000fe20000004800 */
[----:B------:R-:W-:-:S03]  /*0660*/  FMUL R35, R34, 0.25 ;  /* 0x3e80000022237820 */ /* 0x000fc60000400000 */
[----:B------:R-:W-:Y:S04]  /*0670*/  STS [R0.X4+0x800], R24 ;  /* 0x0008001800007388 */ /* 0x000fe80000004800 */
[----:B------:R-:W-:Y:S04]  /*0680*/  STS [R0.X4+0xc00], R27 ;  /* 0x000c001b00007388 */ /* 0x000fe80000004800 */
[----:B------:R-:W-:Y:S06]  /*0690*/  BAR.SYNC 0x0 ;  /* 0x0000000000007b1d */ /* 0x000fec0000000000 */
[----:B------:R-:W0:Y:S02]  /*06a0*/  LDS.128 R8, [R0.X16] ;  /* 0x0000000000087984 */ /* 0x000e24000000cc00 */
[----:B0-----:R-:W-:-:S02]  /*06b0*/  FSETP.GT.AND P5, PT, |R9|, 8.50705917302346158658e+37, PT ;  /* 0x7e8000000900780b */ /* 0x001fc40003fa4200 */
[----:B------:R-:W-:Y:S02]  /*06c0*/  FSETP.GEU.AND P6, PT, |R9|, 1.175494350822287508e-38, PT ;  /* 0x008000000900780b */ /* 0x000fe40003fce200 */
[----:B------:R-:W-:-:S09]  /*06d0*/  FSEL R35, R35, R34, P5 ;  /* 0x0000002223237208 */ /* 0x000fd20002800000 */
[----:B------:R-:W-:Y:S01]  /*06e0*/  @P5 FMUL R9, R9, 0.25 ;  /* 0x3e80000009095820 */ /* 0x000fe20000400000 */
[C---:B------:R-:W-:Y:S01]  /*06f0*/  FSETP.GT.AND P5, PT, |R10|.reuse, 8.50705917302346158658e+37, PT ;  /* 0x7e8000000a00780b */ /* 0x040fe20003fa4200 */
[----:B------:R-:W-:Y:S02]  /*0700*/  @!P6 FMUL R35, R35, 16777216 ;  /* 0x4b8000002323e820 */ /* 0x000fe40000400000 */
[----:B------:R-:W-:Y:S01]  /*0710*/  @!P6 FMUL R9, R9, 16777216 ;  /* 0x4b8000000909e820 */ /* 0x000fe20000400000 */
[----:B------:R-:W-:-:S03]  /*0720*/  FSETP.GEU.AND P6, PT, |R10|, 1.175494350822287508e-38, PT ;  /* 0x008000000a00780b */ /* 0x000fc60003fce200 */
[----:B------:R-:W0:Y:S06]  /*0730*/  MUFU.RCP R36, R9 ;  /* 0x0000000900247308 */ /* 0x000e2c0000001000 */
[----:B------:R-:W-:-:S04]  /*0740*/  @P5 FMUL R10, R10, 0.25 ;  /* 0x3e8000000a0a5820 */ /* 0x000fc80000400000 */
[----:B------:R-:W-:Y:S01]  /*0750*/  @!P6 FMUL R10, R10, 16777216 ;  /* 0x4b8000000a0ae820 */ /* 0x000fe20000400000 */
[----:B0-----:R-:W-:Y:S01]  /*0760*/  FFMA R35, R36, R35, R3 ;  /* 0x0000002324237223 */ /* 0x001fe20000000003 */
[----:B------:R-:W-:-:S04]  /*0770*/  FMUL R36, R37, 0.25 ;  /* 0x3e80000025247820 */ /* 0x000fc80000400000 */
[----:B------:R-:W0:Y:S01]  /*0780*/  MUFU.RCP R10, R10 ;  /* 0x0000000a000a7308 */ /* 0x000e220000001000 */
[----:B------:R-:W-:Y:S01]  /*0790*/  FADD R9, R14, -R35 ;  /* 0x800000230e097221 */ /* 0x000fe20000000000 */
[----:B------:R-:W-:Y:S01]  /*07a0*/  FADD R14, R28, -R5 ;  /* 0x800000051c0e7221 */ /* 0x000fe20000000000 */
[----:B------:R-:W-:Y:S02]  /*07b0*/  FSEL R36, R36, R37, P5 ;  /* 0x0000002524247208 */ /* 0x000fe40002800000 */
[C---:B------:R-:W-:Y:S01]  /*07c0*/  FSETP.GT.AND P5, PT, |R11|.reuse, 8.50705917302346158658e+37, PT ;  /* 0x7e8000000b00780b */ /* 0x040fe20003fa4200 */
[----:B------:R-:W-:Y:S01]  /*07d0*/  FFMA R34, R34, R9, R7 ;  /* 0x0000000922227223 */ /* 0x000fe20000000007 */
[----:B------:R-:W-:Y:S01]  /*07e0*/  FMUL R9, R14, 0.25 ;  /* 0x3e8000000e097820 */ /* 0x000fe20000400000 */
[----:B------:R-:W-:Y:S01]  /*07f0*/  @!P6 FMUL R36, R36, 16777216 ;  /* 0x4b8000002424e820 */ /* 0x000fe20000400000 */
[----:B------:R-:W-:-:S03]  /*0800*/  FSETP.GEU.AND P6, PT, |R11|, 1.175494350822287508e-38, PT ;  /* 0x008000000b00780b */ /* 0x000fc60003fce200 */
[----:B------:R-:W-:Y:S01]  /*0810*/  FSEL R9, R9, R14, P5 ;  /* 0x0000000e09097208 */ /* 0x000fe20002800000 */
[----:B0-----:R-:W-:-:S05]  /*0820*/  FFMA R36, R10, R36, R4 ;  /* 0x000000240a247223 */ /* 0x001fca0000000004 */
[----:B------:R-:W-:Y:S01]  /*0830*/  @P5 FMUL R11, R11, 0.25 ;  /* 0x3e8000000b0b5820 */ /* 0x000fe20000400000 */
[C---:B------:R-:W-:Y:S01]  /*0840*/  FSETP.GT.AND P5, PT, |R8|.reuse, 8.50705917302346158658e+37, PT ;  /* 0x7e8000000800780b */ /* 0x040fe20003fa4200 */
[----:B------:R-:W-:Y:S01]  /*0850*/  FADD R10, R29, -R36 ;  /* 0x800000241d0a7221 */ /* 0x000fe20000000000 */
[----:B------:R-:W-:Y:S01]  /*0860*/  FADD R29, R31, -R2 ;  /* 0x800000021f1d7221 */ /* 0x000fe20000000000 */
[----:B------:R-:W-:Y:S01]  /*0870*/  @!P6 FMUL R11, R11, 16777216 ;  /* 0x4b8000000b0be820 */ /* 0x000fe20000400000 */
[----:B------:R-:W-:Y:S01]  /*0880*/  @!P6 FMUL R9, R9, 16777216 ;  /* 0x4b8000000909e820 */ /* 0x000fe20000400000 */
[----:B------:R-:W-:Y:S01]  /*0890*/  FSETP.GEU.AND P6, PT, |R8|, 1.175494350822287508e-38, PT ;  /* 0x008000000800780b */ /* 0x000fe20003fce200 */
[----:B------:R-:W-:Y:S01]  /*08a0*/  FFMA R37, R37, R10, R12 ;  /* 0x0000000a25257223 */ /* 0x000fe2000000000c */
[----:B------:R-:W-:Y:S02]  /*08b0*/  FMUL R10, R29, 0.25 ;  /* 0x3e8000001d0a7820 */ /* 0x000fe40000400000 */
[----:B------:R-:W0:Y:S03]  /*08c0*/  MUFU.RCP R11, R11 ;  /* 0x0000000b000b7308 */ /* 0x000e260000001000 */
[----:B------:R-:W-:Y:S01]  /*08d0*/  FSEL R10, R10, R29, P5 ;  /* 0x0000001d0a0a7208 */ /* 0x000fe20002800000 */
[----:B------:R-:W-:-:S05]  /*08e0*/  @P5 FMUL R8, R8, 0.25 ;  /* 0x3e80000008085820 */ /* 0x000fca0000400000 */
[----:B------:R-:W-:Y:S01]  /*08f0*/  @!P6 FMUL R8, R8, 16777216 ;  /* 0x4b8000000808e820 */ /* 0x000fe20000400000 */
[----:B------:R-:W-:Y:S01]  /*0900*/  @!P6 FMUL R10, R10, 16777216 ;  /* 0x4b8000000a0ae820 */ /* 0x000fe20000400000 */
[----:B0-----:R-:W-:Y:S02]  /*0910*/  FFMA R9, R11, R9, R5 ;  /* 0x000000090b097223 */ /* 0x001fe40000000005 */
[----:B------:R-:W0:Y:S02]  /*0920*/  MUFU.RCP R11, R8 ;  /* 0x00000008000b7308 */ /* 0x000e240000001000 */
[----:B0-----:R-:W-:Y:S01]  /*0930*/  FFMA R10, R11, R10, R2 ;  /* 0x0000000a0b0a7223 */ /* 0x001fe20000000002 */
[----:B------:R-:W-:-:S03]  /*0940*/  FADD R11, R28, -R9 ;  /* 0x800000091c0b7221 */ /* 0x000fc60000000000 */
[----:B------:R-:W-:Y:S01]  /*0950*/  FADD R28, R31, -R10 ;  /* 0x8000000a1f1c7221 */ /* 0x000fe20000000000 */
[----:B------:R-:W-:Y:S01]  /*0960*/  FFMA R11, R14, R11, R13 ;  /* 0x0000000b0e0b7223 */ /* 0x000fe2000000000d */
[----:B------:R-:W-:Y:S02]  /*0970*/  MOV R14, R35 ;  /* 0x00000023000e7202 */ /* 0x000fe40000000f00 */
[----:B------:R-:W-:Y:S01]  /*0980*/  FFMA R8, R29, R28, R6 ;  /* 0x0000001c1d087223 */ /* 0x000fe20000000006 */
[----:B------:R-:W-:Y:S02]  /*0990*/  MOV R29, R36 ;  /* 0x00000024001d7202 */ /* 0x000fe40000000f00 */
[----:B------:R-:W-:Y:S02]  /*09a0*/  MOV R28, R9 ;  /* 0x00000009001c7202 */ /* 0x000fe40000000f00 */
[----:B------:R-:W-:-:S03]  /*09b0*/  MOV R31, R10 ;  /* 0x0000000a001f7202 */ /* 0x000fc60000000f00 */
.L_x_2:
[----:B------:R-:W-:Y:S01]  /*09c0*/  UIADD3 UR4, UR4, 0x400, URZ ;  /* 0x0000040004047890 */ /* 0x000fe2000fffe03f */
[----:B------:R-:W-:Y:S01]  /*09d0*/  FSEL R2, R31, R2, P0 ;  /* 0x000000021f027208 */ /* 0x000fe20000000000 */
[----:B------:R-:W-:Y:S01]  /*09e0*/  ULDC UR5, c[0x0][0x184] ;  /* 0x0000610000057ab9 */ /* 0x000fe20000000800 */
[----:B------:R-:W-:Y:S01]  /*09f0*/  FSEL R6, R8, R6, P0 ;  /* 0x0000000608067208 */ /* 0x000fe20000000000 */
[----:B------:R-:W-:Y:S01]  /*0a00*/  UISETP.GE.AND UP1, UPT, UR4, UR5, UPT ;  /* 0x000000050400728c */ /* 0x000fe2000bf26270 */
[----:B------:R-:W-:-:S02]  /*0a10*/  FSEL R3, R14, R3, P1 ;  /* 0x000000030e037208 */ /* 0x000fc40000800000 */
[----:B------:R-:W-:Y:S02]  /*0a20*/  FSEL R7, R34, R7, P1 ;  /* 0x0000000722077208 */ /* 0x000fe40000800000 */
[----:B------:R-:W-:Y:S02]  /*0a30*/  ISETP.NE.AND P6, PT, R30, RZ, PT ;  /* 0x000000ff1e00720c */ /* 0x000fe40003fc5270 */
[----:B------:R-:W-:Y:S02]  /*0a40*/  PLOP3.LUT P0, PT, PT, PT, UP1, 0x80, 0x0 ;  /* 0x000000000000781c */ /* 0x000fe40003f0f018 */
[----:B------:R-:W-:Y:S02]  /*0a50*/  ISETP.NE.AND P5, PT, R32, RZ, PT ;  /* 0x000000ff2000720c */ /* 0x000fe40003fa5270 */
[----:B------:R-:W-:Y:S02]  /*0a60*/  ISETP.NE.AND P1, PT, R26, RZ, PT ;  /* 0x000000ff1a00720c */ /* 0x000fe40003f25270 */
[----:B------:R-:W-:-:S02]  /*0a70*/  FSEL R4, R29, R4, P2 ;  /* 0x000000041d047208 */ /* 0x000fc40001000000 */
[----:B------:R-:W-:Y:S02]  /*0a80*/  FSEL R5, R28, R5, P3 ;  /* 0x000000051c057208 */ /* 0x000fe40001800000 */
[----:B------:R-:W-:Y:S02]  /*0a90*/  FSEL R12, R37, R12, P2 ;  /* 0x0000000c250c7208 */ /* 0x000fe40001000000 */
[----:B------:R-:W-:Y:S02]  /*0aa0*/  FSEL R13, R11, R13, P3 ;  /* 0x0000000d0b0d7208 */ /* 0x000fe40001800000 */
[----:B------:R-:W-:Y:S02]  /*0ab0*/  FSEL R19, R23, R19, P1 ;  /* 0x0000001317137208 */ /* 0x000fe40000800000 */
[----:B------:R-:W-:Y:S02]  /*0ac0*/  FSEL R18, R25, R18, P6 ;  /* 0x0000001219127208 */ /* 0x000fe40003000000 */
[----:B------:R-:W-:-:S02]  /*0ad0*/  FSEL R21, R24, R21, P5 ;  /* 0x0000001518157208 */ /* 0x000fc40002800000 */
[----:B------:R-:W-:Y:S01]  /*0ae0*/  FSEL R20, R27, R20, P4 ;  /* 0x000000141b147208 */ /* 0x000fe20002000000 */
[----:B------:R-:W-:Y:S05]  /*0af0*/  @!P0 BRA `(.L_x_3) ;  /* 0xfffff6f000008947 */ /* 0x000fea000383ffff */
.L_x_1:
[----:B------:R-:W-:Y:S06]  /*0b00*/  BAR.SYNC 0x0 ;  /* 0x0000000000007b1d */ /* 0x000fec0000000000 */
[----:B------:R-:W-:Y:S01]  /*0b10*/  STS [R0.X4], R19 ;  /* 0x0000001300007388 */ /* 0x000fe20000004800 */
[----:B------:R-:W-:Y:S01]  /*0b20*/  FADD R7, R6, R7 ;  /* 0x0000000706077221 */ /* 0x000fe20000000000 */
[----:B------:R-:W-:Y:S02]  /*0b30*/  UMOV UR9, 0x4 ;  /* 0x0000000400097882 */ /* 0x000fe40000000000 */
[----:B------:R-:W-:Y:S01]  /*0b40*/  STS [R15.X4], R18 ;  /* 0x000000120f007388 */ /* 0x000fe20000004800 */
[----:B------:R-:W-:-:S02]  /*0b50*/  ULDC.64 UR4, c[0x0][0x168] ;  /* 0x00005a0000047ab9 */ /* 0x000fc40000000a00 */
[----:B------:R-:W-:Y:S01]  /*0b60*/  UIMAD.WIDE UR4, UR8, UR9, UR4 ;  /* 0x00000009080472a5 */ /* 0x000fe2000f8e0204 */
[----:B------:R-:W-:Y:S01]  /*0b70*/  STS [R16.X4], R21 ;  /* 0x0000001510007388 */ /* 0x000fe20000004800 */
[----:B------:R-:W-:Y:S02]  /*0b80*/  ULDC.64 UR6, c[0x0][0x170] ;  /* 0x00005c0000067ab9 */ /* 0x000fe40000000a00 */
[----:B------:R-:W-:Y:S01]  /*0b90*/  UIMAD.WIDE UR6, UR8, UR9, UR6 ;  /* 0x00000009080672a5 */ /* 0x000fe2000f8e0206 */
[----:B------:R-:W-:Y:S04]  /*0ba0*/  STS [R17.X4], R20 ;  /* 0x0000001411007388 */ /* 0x000fe80000004800 */
[----:B------:R-:W-:Y:S06]  /*0bb0*/  BAR.SYNC 0x0 ;  /* 0x0000000000007b1d */ /* 0x000fec0000000000 */
[----:B------:R-:W0:Y:S02]  /*0bc0*/  LDS.128 R8, [R33.X4] ;  /* 0x0000000021087984 */ /* 0x000e240000004c00 */
[----:B0-----:R-:W-:-:S04]  /*0bd0*/  FADD R23, R8, R9 ;  /* 0x0000000908177221 */ /* 0x001fc80000000000 */
[C---:B------:R-:W-:Y:S01]  /*0be0*/  FMUL R14, R23.reuse, 0.25 ;  /* 0x3e800000170e7820 */ /* 0x040fe20000400000 */
[----:B------:R-:W-:Y:S06]  /*0bf0*/  BAR.SYNC 0x0 ;  /* 0x0000000000007b1d */ /* 0x000fec0000000000 */
[C---:B------:R-:W-:Y:S01]  /*0c00*/  FSETP.GEU.AND P3, PT, |R23|.reuse, 1.175494350822287508e-38, PT ;  /* 0x008000001700780b */ /* 0x040fe20003f6e200 */
[----:B------:R-:W-:Y:S01]  /*0c10*/  FADD R22, R10, R23 ;  /* 0x000000170a167221 */ /* 0x000fe20000000000 */
[----:B------:R-:W-:-:S03]  /*0c20*/  FSETP.GT.AND P0, PT, |R23|, 8.50705917302346158658e+37, PT ;  /* 0x7e8000001700780b */ /* 0x000fc60003f04200 */
[----:B------:R-:W-:Y:S01]  /*0c30*/  FMUL R15, R22, 0.25 ;  /* 0x3e800000160f7820 */ /* 0x000fe20000400000 */
[----:B------:R-:W-:Y:S01]  /*0c40*/  FSEL R19, R14, R23, P0 ;  /* 0x000000170e137208 */ /* 0x000fe20000000000 */
[----:B------:R-:W-:Y:S01]  /*0c50*/  FADD R14, R11, R22 ;  /* 0x000000160b0e7221 */ /* 0x000fe20000000000 */
[C---:B------:R-:W-:Y:S02]  /*0c60*/  FSETP.GEU.AND P4, PT, |R22|.reuse, 1.175494350822287508e-38, PT ;  /* 0x008000001600780b */ /* 0x040fe40003f8e200 */
[----:B------:R-:W-:Y:S01]  /*0c70*/  FSETP.GT.AND P1, PT, |R22|, 8.50705917302346158658e+37, PT ;  /* 0x7e8000001600780b */ /* 0x000fe20003f24200 */
[C---:B------:R-:W-:Y:S01]  /*0c80*/  FMUL R17, R14.reuse, 0.25 ;  /* 0x3e8000000e117820 */ /* 0x040fe20000400000 */
[C---:B------:R-:W-:Y:S01]  /*0c90*/  FSETP.GEU.AND P5, PT, |R14|.reuse, 1.175494350822287508e-38, PT ;  /* 0x008000000e00780b */ /* 0x040fe20003fae200 */
[----:B------:R-:W-:Y:S01]  /*0ca0*/  @!P3 FMUL R19, R19, 16777216 ;  /* 0x4b8000001313b820 */ /* 0x000fe20000400000 */
[----:B------:R-:W-:Y:S01]  /*0cb0*/  FSEL R18, R15, R22, P1 ;  /* 0x000000160f127208 */ /* 0x000fe20000800000 */
[----:B------:R-:W-:Y:S01]  /*0cc0*/  @P0 FMUL R9, R9, 0.25 ;  /* 0x3e80000009090820 */ /* 0x000fe20000400000 */
[----:B------:R-:W-:Y:S01]  /*0cd0*/  FSETP.GT.AND P2, PT, |R14|, 8.50705917302346158658e+37, PT ;  /* 0x7e8000000e00780b */ /* 0x000fe20003f44200 */
[----:B------:R-:W0:Y:S01]  /*0ce0*/  MUFU.RCP R16, R19 ;  /* 0x0000001300107308 */ /* 0x000e220000001000 */
[----:B------:R-:W1:Y:S01]  /*0cf0*/  SHFL.BFLY PT, R15, R14, 0x10, 0x1f ;  /* 0x0e001f000e0f7f89 */ /* 0x000e6200000e0000 */
[----:B------:R-:W-:Y:S01]  /*0d00*/  @!P3 FMUL R9, R9, 16777216 ;  /* 0x4b8000000909b820 */ /* 0x000fe20000400000 */
[----:B------:R-:W-:Y:S01]  /*0d10*/  FSEL R20, R17, R14, P2 ;  /* 0x0000000e11147208 */ /* 0x000fe20001000000 */
[----:B------:R-:W-:Y:S01]  /*0d20*/  @!P4 FMUL R18, R18, 16777216 ;  /* 0x4b8000001212c820 */ /* 0x000fe20000400000 */
[----:B------:R-:W-:Y:S01]  /*0d30*/  FSETP.NEU.AND P0, PT, R23, RZ, PT ;  /* 0x000000ff1700720b */ /* 0x000fe20003f0d000 */
[----:B------:R-:W-:Y:S01]  /*0d40*/  @P1 FMUL R10, R10, 0.25 ;  /* 0x3e8000000a0a1820 */ /* 0x000fe20000400000 */
[----:B------:R-:W-:Y:S01]  /*0d50*/  FSETP.NEU.AND P1, PT, R14, RZ, PT ;  /* 0x000000ff0e00720b */ /* 0x000fe20003f2d000 */
[----:B------:R-:W2:Y:S01]  /*0d60*/  MUFU.RCP R21, R18 ;  /* 0x0000001200157308 */ /* 0x000ea20000001000 */
[----:B------:R-:W-:Y:S01]  /*0d70*/  @!P5 FMUL R20, R20, 16777216 ;  /* 0x4b8000001414d820 */ /* 0x000fe20000400000 */
[----:B------:R-:W-:-:S02]  /*0d80*/  @!P4 FMUL R10, R10, 16777216 ;  /* 0x4b8000000a0ac820 */ /* 0x000fc40000400000 */
[----:B------:R-:W-:Y:S01]  /*0d90*/  @P2 FMUL R11, R11, 0.25 ;  /* 0x3e8000000b0b2820 */ /* 0x000fe20000400000 */
[----:B0-----:R-:W-:-:S03]  /*0da0*/  FMUL R16, R16, R9 ;  /* 0x0000000910107220 */ /* 0x001fc60000400000 */
[----:B------:R-:W0:Y:S01]  /*0db0*/  MUFU.RCP R20, R20 ;  /* 0x0000001400147308 */ /* 0x000e220000001000 */
[----:B------:R-:W-:Y:S01]  /*0dc0*/  FADD R9, -R2, R3 ;  /* 0x0000000302097221 */ /* 0x000fe20000000100 */
[----:B------:R-:W-:Y:S01]  /*0dd0*/  @!P5 FMUL R11, R11, 16777216 ;  /* 0x4b8000000b0bd820 */ /* 0x000fe20000400000 */
[----:B------:R-:W-:Y:S02]  /*0de0*/  FSEL R16, R16, RZ, P0 ;  /* 0x000000ff10107208 */ /* 0x000fe40000000000 */
[----:B------:R-:W-:Y:S01]  /*0df0*/  FMUL R17, R9, R9 ;  /* 0x0000000909117220 */ /* 0x000fe20000400000 */
[----:B------:R-:W-:Y:S01]  /*0e00*/  FSETP.NEU.AND P0, PT, R22, RZ, PT ;  /* 0x000000ff1600720b */ /* 0x000fe20003f0d000 */
[----:B--2---:R-:W-:Y:S01]  /*0e10*/  FMUL R21, R21, R10 ;  /* 0x0000000a15157220 */ /* 0x004fe20000400000 */
[----:B-1----:R-:W-:Y:S01]  /*0e20*/  FADD R6, R14, R15 ;  /* 0x0000000f0e067221 */ /* 0x002fe20000000000 */
[----:B------:R-:W-:Y:S01]  /*0e30*/  FFMA R9, R9, R16, R2 ;  /* 0x0000001009097223 */ /* 0x000fe20000000002 */
[----:B------:R-:W-:-:S02]  /*0e40*/  FMUL R17, R8, R17 ;  /* 0x0000001108117220 */ /* 0x000fc40000400000 */
[----:B------:R-:W-:Y:S01]  /*0e50*/  FSEL R21, R21, RZ, P0 ;  /* 0x000000ff15157208 */ /* 0x000fe20000000000 */
[----:B------:R-:W-:Y:S01]  /*0e60*/  FADD R8, -R9, R4 ;  /* 0x0000000409087221 */ /* 0x000fe20000000100 */
[----:B------:R-:W-:Y:S01]  /*0e70*/  FSETP.GEU.AND P2, PT, |R6|, 1.175494350822287508e-38, PT ;  /* 0x008000000600780b */ /* 0x000fe20003f4e200 */
[----:B------:R-:W-:Y:S01]  /*0e80*/  FFMA R17, R16, R17, R7 ;  /* 0x0000001110117223 */ /* 0x000fe20000000007 */
[----:B0-----:R-:W-:Y:S01]  /*0e90*/  FMUL R20, R20, R11 ;  /* 0x0000000b14147220 */ /* 0x001fe20000400000 */
[----:B------:R-:W-:Y:S01]  /*0ea0*/  FFMA R10, R8, R21, R9 ;  /* 0x00000015080a7223 */ /* 0x000fe20000000009 */
[C---:B------:R-:W-:Y:S01]  /*0eb0*/  FMUL R11, R6.reuse, 0.25 ;  /* 0x3e800000060b7820 */ /* 0x040fe20000400000 */
[----:B------:R-:W0:Y:S01]  /*0ec0*/  SHFL.BFLY PT, R7, R6, 0x8, 0x1f ;  /* 0x0d001f0006077f89 */ /* 0x000e2200000e0000 */
[----:B------:R-:W-:Y:S01]  /*0ed0*/  FSETP.GT.AND P0, PT, |R6|, 8.50705917302346158658e+37, PT ;  /* 0x7e8000000600780b */ /* 0x000fe20003f04200 */
[----:B------:R-:W-:Y:S01]  /*0ee0*/  FMUL R8, R8, R8 ;  /* 0x0000000808087220 */ /* 0x000fe20000400000 */
[----:B------:R-:W-:Y:S01]  /*0ef0*/  FSEL R20, R20, RZ, P1 ;  /* 0x000000ff14147208 */ /* 0x000fe20000800000 */
[----:B------:R-:W-:Y:S01]  /*0f00*/  FADD R5, -R10, R5 ;  /* 0x000000050a057221 */ /* 0x000fe20000000100 */
[----:B------:R-:W-:Y:S01]  /*0f10*/  FSEL R11, R11, R6, P0 ;  /* 0x000000060b0b7208 */ /* 0x000fe20000000000 */
[----:B------:R-:W-:Y:S01]  /*0f20*/  FADD R12, R17, R12 ;  /* 0x0000000c110c7221 */ /* 0x000fe20000000000 */
[----:B------:R-:W-:Y:S01]  /*0f30*/  FMUL R8, R23, R8 ;  /* 0x0000000817087220 */ /* 0x000fe20000400000 */
[C---:B------:R-:W-:Y:S01]  /*0f40*/  FFMA R10, R5.reuse, R20, R10 ;  /* 0x00000014050a7223 */ /* 0x040fe2000000000a */
[----:B------:R-:W-:Y:S01]  /*0f50*/  FMUL R5, R5, R5 ;  /* 0x0000000505057220 */ /* 0x000fe20000400000 */
[----:B------:R-:W-:Y:S01]  /*0f60*/  @!P2 FMUL R11, R11, 16777216 ;  /* 0x4b8000000b0ba820 */ /* 0x000fe20000400000 */
[----:B------:R-:W-:Y:S01]  /*0f70*/  FFMA R8, R21, R8, R12 ;  /* 0x0000000815087223 */ /* 0x000fe2000000000c */
[----:B------:R-:W-:Y:S01]  /*0f80*/  FSETP.NEU.AND P1, PT, R6, RZ, PT ;  /* 0x000000ff0600720b */ /* 0x000fe20003f2d000 */
[----:B------:R-:W1:Y:S01]  /*0f90*/  SHFL.BFLY PT, R9, R10, 0x10, 0x1f ;  /* 0x0e001f000a097f89 */ /* 0x000e6200000e0000 */
[----:B------:R-:W2:Y:S01]  /*0fa0*/  MUFU.RCP R16, R11 ;  /* 0x0000000b00107308 */ /* 0x000ea20000001000 */
[----:B------:R-:W-:Y:S01]  /*0fb0*/  FADD R13, R8, R13 ;  /* 0x0000000d080d7221 */ /* 0x000fe20000000000 */
[----:B------:R-:W-:Y:S01]  /*0fc0*/  FMUL R5, R22, R5 ;  /* 0x0000000516057220 */ /* 0x000fe20000400000 */
[----:B------:R-:W-:-:S03]  /*0fd0*/  @P0 FMUL R15, R15, 0.25 ;  /* 0x3e8000000f0f0820 */ /* 0x000fc60000400000 */
[----:B------:R-:W-:Y:S01]  /*0fe0*/  FFMA R13, R20, R5, R13 ;  /* 0x00000005140d7223 */ /* 0x000fe2000000000d */
[----:B------:R-:W-:Y:S01]  /*0ff0*/  @!P2 FMUL R15, R15, 16777216 ;  /* 0x4b8000000f0fa820 */ /* 0x000fe20000400000 */
[----:B0-----:R-:W-:-:S03]  /*1000*/  FADD R5, R6, R7 ;  /* 0x0000000706057221 */ /* 0x001fc60000000000 */
[----:B------:R-:W0:Y:S01]  /*1010*/  SHFL.BFLY PT, R12, R13, 0x10, 0x1f ;  /* 0x0e001f000d0c7f89 */ /* 0x000e2200000e0000 */
[C---:B------:R-:W-:Y:S01]  /*1020*/  FMUL R18, R5.reuse, 0.25 ;  /* 0x3e80000005127820 */ /* 0x040fe20000400000 */
[C---:B------:R-:W-:Y:S01]  /*1030*/  FSETP.GEU.AND P2, PT, |R5|.reuse, 1.175494350822287508e-38, PT ;  /* 0x008000000500780b */ /* 0x040fe20003f4e200 */
[----:B--2---:R-:W-:Y:S01]  /*1040*/  FMUL R16, R16, R15 ;  /* 0x0000000f10107220 */ /* 0x004fe20000400000 */
[----:B------:R-:W-:Y:S01]  /*1050*/  FSETP.GT.AND P0, PT, |R5|, 8.50705917302346158658e+37, PT ;  /* 0x7e8000000500780b */ /* 0x000fe20003f04200 */
[----:B------:R-:W2:Y:S03]  /*1060*/  SHFL.BFLY PT, R8, R5, 0x4, 0x1f ;  /* 0x0c801f0005087f89 */ /* 0x000ea600000e0000 */
[----:B------:R-:W-:Y:S01]  /*1070*/  FSEL R16, R16, RZ, P1 ;  /* 0x000000ff10107208 */ /* 0x000fe20000800000 */
[----:B-1----:R-:W-:Y:S01]  /*1080*/  FADD R9, -R10, R9 ;  /* 0x000000090a097221 */ /* 0x002fe20000000100 */
[----:B------:R-:W-:-:S02]  /*1090*/  FSEL R18, R18, R5, P0 ;  /* 0x0000000512127208 */ /* 0x000fc40000000000 */
[----:B------:R-:W-:Y:S01]  /*10a0*/  FSETP.NEU.AND P1, PT, R5, RZ, PT ;  /* 0x000000ff0500720b */ /* 0x000fe20003f2d000 */
[C---:B------:R-:W-:Y:S01]  /*10b0*/  FFMA R11, R9.reuse, R16, R10 ;  /* 0x00000010090b7223 */ /* 0x040fe2000000000a */
[----:B------:R-:W-:Y:S01]  /*10c0*/  FMUL R9, R9, R9 ;  /* 0x0000000909097220 */ /* 0x000fe20000400000 */
[----:B------:R-:W-:Y:S02]  /*10d0*/  @!P2 FMUL R18, R18, 16777216 ;  /* 0x4b8000001212a820 */ /* 0x000fe40000400000 */
[----:B------:R-:W-:Y:S01]  /*10e0*/  @P0 FMUL R7, R7, 0.25 ;  /* 0x3e80000007070820 */ /* 0x000fe20000400000 */
[----:B------:R-:W-:Y:S02]  /*10f0*/  FMUL R9, R14, R9 ;  /* 0x000000090e097220 */ /* 0x000fe40000400000 */
[----:B------:R-:W1:Y:S01]  /*1100*/  SHFL.BFLY PT, R14, R11, 0x8, 0x1f ;  /* 0x0d001f000b0e7f89 */ /* 0x000e6200000e0000 */
[----:B0-----:R-:W-:Y:S01]  /*1110*/  FADD R13, R13, R12 ;  /* 0x0000000c0d0d7221 */ /* 0x001fe20000000000 */
[----:B------:R-:W0:Y:S01]  /*1120*/  MUFU.RCP R18, R18 ;  /* 0x0000001200127308 */ /* 0x000e220000001000 */
[----:B------:R-:W-:-:S02]  /*1130*/  @!P2 FMUL R7, R7, 16777216 ;  /* 0x4b8000000707a820 */ /* 0x000fc40000400000 */
[----:B------:R-:W-:Y:S01]  /*1140*/  FFMA R13, R16, R9, R13 ;  /* 0x00000009100d7223 */ /* 0x000fe2000000000d */
[----:B--2---:R-:W-:-:S04]  /*1150*/  FADD R9, R5, R8 ;  /* 0x0000000805097221 */ /* 0x004fc80000000000 */
[----:B------:R-:W2:Y:S01]  /*1160*/  SHFL.BFLY PT, R12, R13, 0x8, 0x1f ;  /* 0x0d001f000d0c7f89 */ /* 0x000ea200000e0000 */
[C---:B------:R-:W-:Y:S01]  /*1170*/  FMUL R16, R9.reuse, 0.25 ;  /* 0x3e80000009107820 */ /* 0x040fe20000400000 */
[C---:B------:R-:W-:Y:S02]  /*1180*/  FSETP.GEU.AND P2, PT, |R9|.reuse, 1.175494350822287508e-38, PT ;  /* 0x008000000900780b */ /* 0x040fe40003f4e200 */
[----:B------:R-:W3:Y:S01]  /*1190*/  SHFL.BFLY PT, R10, R9, 0x2, 0x1f ;  /* 0x0c401f00090a7f89 */ /* 0x000ee200000e0000 */
[----:B------:R-:W-:Y:S01]  /*11a0*/  FSETP.GT.AND P0, PT, |R9|, 8.50705917302346158658e+37, PT ;  /* 0x7e8000000900780b */ /* 0x000fe20003f04200 */
[----:B0-----:R-:W-:-:S03]  /*11b0*/  FMUL R7, R18, R7 ;  /* 0x0000000712077220 */ /* 0x001fc60000400000 */
[----:B------:R-:W-:Y:S02]  /*11c0*/  FSEL R16, R16, R9, P0 ;  /* 0x0000000910107208 */ /* 0x000fe40000000000 */
[----:B------:R-:W-:Y:S01]  /*11d0*/  FSEL R7, R7, RZ, P1 ;  /* 0x000000ff07077208 */ /* 0x000fe20000800000 */
[----:B-1----:R-:W-:Y:S01]  /*11e0*/  FADD R14, -R11, R14 ;  /* 0x0000000e0b0e7221 */ /* 0x002fe20000000100 */
[----:B------:R-:W-:Y:S02]  /*11f0*/  FSETP.NEU.AND P1, PT, R9, RZ, PT ;  /* 0x000000ff0900720b */ /* 0x000fe40003f2d000 */
[----:B------:R-:W-:Y:S01]  /*1200*/  @!P2 FMUL R16, R16, 16777216 ;  /* 0x4b8000001010a820 */ /* 0x000fe20000400000 */
[C---:B------:R-:W-:Y:S01]  /*1210*/  FFMA R11, R14.reuse, R7, R11 ;  /* 0x000000070e0b7223 */ /* 0x040fe2000000000b */
[----:B------:R-:W-:Y:S01]  /*1220*/  FMUL R15, R14, R14 ;  /* 0x0000000e0e0f7220 */ /* 0x000fe20000400000 */
[----:B------:R-:W-:-:S03]  /*1230*/  @P0 FMUL R8, R8, 0.25 ;  /* 0x3e80000008080820 */ /* 0x000fc60000400000 */
[----:B------:R-:W0:Y:S01]  /*1240*/  SHFL.BFLY PT, R14, R11, 0x4, 0x1f ;  /* 0x0c801f000b0e7f89 */ /* 0x000e2200000e0000 */
[----:B------:R-:W-:Y:S01]  /*1250*/  FMUL R15, R6, R15 ;  /* 0x0000000f060f7220 */ /* 0x000fe20000400000 */
[----:B--2---:R-:W-:Y:S01]  /*1260*/  FADD R12, R13, R12 ;  /* 0x0000000c0d0c7221 */ /* 0x004fe20000000000 */
[----:B------:R-:W-:Y:S01]  /*1270*/  @!P2 FMUL R8, R8, 16777216 ;  /* 0x4b8000000808a820 */ /* 0x000fe20000400000 */
[----:B------:R-:W1:Y:S01]  /*1280*/  MUFU.RCP R13, R16 ;  /* 0x00000010000d7308 */ /* 0x000e620000001000 */
[----:B---3--:R-:W-:Y:S01]  /*1290*/  FADD R6, R9, R10 ;  /* 0x0000000a09067221 */ /* 0x008fe20000000000 */
[----:B------:R-:W-:-:S03]  /*12a0*/  FFMA R12, R7, R15, R12 ;  /* 0x0000000f070c7223 */ /* 0x000fc6000000000c */
[C---:B------:R-:W-:Y:S01]  /*12b0*/  FMUL R15, R6.reuse, 0.25 ;  /* 0x3e800000060f7820 */ /* 0x040fe20000400000 */
[C---:B------:R-:W-:Y:S01]  /*12c0*/  FSETP.GEU.AND P2, PT, |R6|.reuse, 1.175494350822287508e-38, PT ;  /* 0x008000000600780b */ /* 0x040fe20003f4e200 */
[----:B------:R-:W2:Y:S01]  /*12d0*/  SHFL.BFLY PT, R7, R12, 0x4, 0x1f ;  /* 0x0c801f000c077f89 */ /* 0x000ea200000e0000 */
[----:B------:R-:W-:-:S03]  /*12e0*/  FSETP.GT.AND P0, PT, |R6|, 8.50705917302346158658e+37, PT ;  /* 0x7e8000000600780b */ /* 0x000fc60003f04200 */
[----:B------:R-:W3:Y:S01]  /*12f0*/  SHFL.BFLY PT, R17, R6, 0x1, 0x1f ;  /* 0x0c201f0006117f89 */ /* 0x000ee200000e0000 */
[----:B------:R-:W-:Y:S01]  /*1300*/  FSEL R15, R15, R6, P0 ;  /* 0x000000060f0f7208 */ /* 0x000fe20000000000 */
[----:B-1----:R-:W-:-:S06]  /*1310*/  FMUL R13, R13, R8 ;  /* 0x000000080d0d7220 */ /* 0x002fcc0000400000 */
[----:B------:R-:W-:Y:S01]  /*1320*/  @!P2 FMUL R15, R15, 16777216 ;  /* 0x4b8000000f0fa820 */ /* 0x000fe20000400000 */
[----:B0-----:R-:W-:Y:S01]  /*1330*/  FADD R14, -R11, R14 ;  /* 0x0000000e0b0e7221 */ /* 0x001fe20000000100 */
[----:B------:R-:W-:Y:S01]  /*1340*/  FSEL R13, R13, RZ, P1 ;  /* 0x000000ff0d0d7208 */ /* 0x000fe20000800000 */
[----:B------:R-:W-:Y:S01]  /*1350*/  @P0 FMUL R10, R10, 0.25 ;  /* 0x3e8000000a0a0820 */ /* 0x000fe20000400000 */
[----:B------:R-:W-:Y:S01]  /*1360*/  FSETP.NEU.AND P0, PT, R6, RZ, PT ;  /* 0x000000ff0600720b */ /* 0x000fe20003f0d000 */
[C---:B------:R-:W-:Y:S01]  /*1370*/  FMUL R8, R14.reuse, R14 ;  /* 0x0000000e0e087220 */ /* 0x040fe20000400000 */
[----:B------:R-:W0:Y:S01]  /*1380*/  MUFU.RCP R15, R15 ;  /* 0x0000000f000f7308 */ /* 0x000e220000001000 */
[----:B------:R-:W-:Y:S01]  /*1390*/  FFMA R11, R14, R13, R11 ;  /* 0x0000000d0e0b7223 */ /* 0x000fe2000000000b */
[----:B------:R-:W-:Y:S01]  /*13a0*/  @!P2 FMUL R10, R10, 16777216 ;  /* 0x4b8000000a0aa820 */ /* 0x000fe20000400000 */
[----:B------:R-:W-:-:S03]  /*13b0*/  FMUL R8, R5, R8 ;  /* 0x0000000805087220 */ /* 0x000fc60000400000 */
[----:B------:R-:W1:Y:S01]  /*13c0*/  SHFL.BFLY PT, R14, R11, 0x2, 0x1f ;  /* 0x0c401f000b0e7f89 */ /* 0x000e6200000e0000 */
[----:B--2---:R-:W-:Y:S01]  /*13d0*/  FADD R12, R12, R7 ;  /* 0x000000070c0c7221 */ /* 0x004fe20000000000 */
[----:B---3--:R-:W-:-:S03]  /*13e0*/  FADD R16, R6, R17 ;  /* 0x0000001106107221 */ /* 0x008fc60000000000 */
[----:B------:R-:W-:Y:S01]  /*13f0*/  FFMA R8, R13, R8, R12 ;  /* 0x000000080d087223 */ /* 0x000fe2000000000c */
[C---:B------:R-:W-:Y:S01]  /*1400*/  FMUL R7, R16.reuse, 0.25 ;  /* 0x3e80000010077820 */ /* 0x040fe20000400000 */
[----:B------:R-:W-:-:S03]  /*1410*/  FSETP.GEU.AND P1, PT, |R16|, 1.175494350822287508e-38, PT ;  /* 0x008000001000780b */ /* 0x000fc60003f2e200 */
[----:B------:R-:W2:Y:S01]  /*1420*/  SHFL.BFLY PT, R5, R8, 0x2, 0x1f ;  /* 0x0c401f0008057f89 */ /* 0x000ea200000e0000 */
[----:B0-----:R-:W-:-:S05]  /*1430*/  FMUL R10, R15, R10 ;  /* 0x0000000a0f0a7220 */ /* 0x001fca0000400000 */
[----:B------:R-:W-:Y:S02]  /*1440*/  FSEL R10, R10, RZ, P0 ;  /* 0x000000ff0a0a7208 */ /* 0x000fe40000000000 */
[----:B------:R-:W-:Y:S01]  /*1450*/  FSETP.GT.AND P0, PT, |R16|, 8.50705917302346158658e+37, PT ;  /* 0x7e8000001000780b */ /* 0x000fe20003f04200 */
[----:B-1----:R-:W-:-:S04]  /*1460*/  FADD R14, -R11, R14 ;  /* 0x0000000e0b0e7221 */ /* 0x002fc80000000100 */
[C---:B------:R-:W-:Y:S01]  /*1470*/  FMUL R12, R14.reuse, R14 ;  /* 0x0000000e0e0c7220 */ /* 0x040fe20000400000 */
[----:B------:R-:W-:-:S07]  /*1480*/  FFMA R11, R14, R10, R11 ;  /* 0x0000000a0e0b7223 */ /* 0x000fce000000000b */
[----:B------:R-:W-:Y:S01]  /*1490*/  @P0 FMUL R17, R17, 0.25 ;  /* 0x3e80000011110820 */ /* 0x000fe20000400000 */
[----:B------:R-:W-:Y:S01]  /*14a0*/  FMUL R12, R9, R12 ;  /* 0x0000000c090c7220 */ /* 0x000fe20000400000 */
[----:B------:R-:W-:Y:S01]  /*14b0*/  FSEL R9, R7, R16, P0 ;  /* 0x0000001007097208 */ /* 0x000fe20000000000 */
[----:B--2---:R-:W-:Y:S01]  /*14c0*/  FADD R5, R8, R5 ;  /* 0x0000000508057221 */ /* 0x004fe20000000000 */
[----:B------:R-:W-:Y:S01]  /*14d0*/  @!P1 FMUL R17, R17, 16777216 ;  /* 0x4b80000011119820 */ /* 0x000fe20000400000 */
[----:B------:R-:W0:Y:S01]  /*14e0*/  SHFL.BFLY PT, R8, R11, 0x1, 0x1f ;  /* 0x0c201f000b087f89 */ /* 0x000e2200000e0000 */
[----:B------:R-:W-:Y:S01]  /*14f0*/  FSETP.NEU.AND P0, PT, R16, RZ, PT ;  /* 0x000000ff1000720b */ /* 0x000fe20003f0d000 */
[----:B------:R-:W-:Y:S01]  /*1500*/  @!P1 FMUL R9, R9, 16777216 ;  /* 0x4b80000009099820 */ /* 0x000fe20000400000 */
[----:B------:R-:W-:Y:S02]  /*1510*/  FFMA R12, R10, R12, R5 ;  /* 0x0000000c0a0c7223 */ /* 0x000fe40000000005 */
[----:B------:R-:W1:Y:S01]  /*1520*/  S2R R5, SR_TID.X ;  /* 0x0000000000057919 */ /* 0x000e620000002100 */
[----:B------:R-:W2:Y:S03]  /*1530*/  MUFU.RCP R10, R9 ;  /* 0x00000009000a7308 */ /* 0x000ea60000001000 */
[----:B------:R-:W3:Y:S01]  /*1540*/  SHFL.BFLY PT, R7, R12, 0x1, 0x1f ;  /* 0x0c201f000c077f89 */ /* 0x000ee200000e0000 */
[----:B--2---:R-:W-:Y:S01]  /*1550*/  FMUL R10, R10, R17 ;  /* 0x000000110a0a7220 */ /* 0x004fe20000400000 */
[----:B0-----:R-:W-:-:S04]  /*1560*/  FADD R8, -R11, R8 ;  /* 0x000000080b087221 */ /* 0x001fc80000000100 */
[----:B------:R-:W-:Y:S01]  /*1570*/  FSEL R10, R10, RZ, P0 ;  /* 0x000000ff0a0a7208 */ /* 0x000fe20000000000 */
[----:B------:R-:W-:Y:S01]  /*1580*/  FMUL R13, R8, R8 ;  /* 0x00000008080d7220 */ /* 0x000fe20000400000 */
[C---:B-1----:R-:W-:Y:S02]  /*1590*/  LOP3.LUT P0, RZ, R5.reuse, 0x1f, RZ, 0xc0, !PT ;  /* 0x0000001f05ff7812 */ /* 0x042fe4000780c0ff */
[----:B------:R-:W-:Y:S01]  /*15a0*/  ISETP.GE.AND P1, PT, R5, 0x8, PT ;  /* 0x000000080500780c */ /* 0x000fe20003f26270 */
[----:B------:R-:W-:Y:S01]  /*15b0*/  FMUL R13, R6, R13 ;  /* 0x0000000d060d7220 */ /* 0x000fe20000400000 */
[----:B---3--:R-:W-:Y:S01]  /*15c0*/  FADD R7, R12, R7 ;  /* 0x000000070c077221 */ /* 0x008fe20000000000 */
[----:B------:R-:W-:Y:S01]  /*15d0*/  SHF.R.U32.HI R6, RZ, 0x3, R5 ;  /* 0x00000003ff067819 */ /* 0x000fe20000011605 */
[----:B------:R-:W-:Y:S02]  /*15e0*/  FFMA R11, R8, R10, R11 ;  /* 0x0000000a080b7223 */ /* 0x000fe4000000000b */
[----:B------:R-:W-:Y:S01]  /*15f0*/  FFMA R15, R10, R13, R7 ;  /* 0x0000000d0a0f7223 */ /* 0x000fe20000000007 */
[----:B------:R-:W-:-:S05]  /*1600*/  LOP3.LUT R6, R6, 0x1c, RZ, 0xc0, !PT ;  /* 0x0000001c06067812 */ /* 0x000fca00078ec0ff */
[----:B------:R-:W-:Y:S04]  /*1610*/  @!P0 STS [R6+0x40], R16 ;  /* 0x0000401006008388 */ /* 0x000fe80000000800 */
[----:B------:R-:W-:Y:S04]  /*1620*/  @!P0 STS [R6], R11 ;  /* 0x0000000b06008388 */ /* 0x000fe80000000800 */
[----:B------:R-:W-:Y:S04]  /*1630*/  @!P0 STS [R6+0x20], R15 ;  /* 0x0000200f06008388 */ /* 0x000fe80000000800 */
[----:B------:R-:W-:Y:S06]  /*1640*/  BAR.SYNC 0x0 ;  /* 0x0000000000007b1d */ /* 0x000fec0000000000 */
[----:B------:R-:W0:Y:S04]  /*1650*/  @!P1 LDS R4, [R5.X4+0x40] ;  /* 0x0000400005049984 */ /* 0x000e280000004800 */
[----:B------:R-:W-:Y:S04]  /*1660*/  @!P1 LDS R2, [R5.X4] ;  /* 0x0000000005029984 */ /* 0x000fe80000004800 */
[----:B------:R-:W1:Y:S04]  /*1670*/  @!P1 LDS R3, [R5.X4+0x20] ;  /* 0x0000200005039984 */ /* 0x000e680000004800 */
[----:B0-----:R-:W0:Y:S04]  /*1680*/  SHFL.BFLY PT, R9, R4, 0x4, 0x1f ;  /* 0x0c801f0004097f89 */ /* 0x001e2800000e0000 */
[----:B-1----:R-:W1:Y:S01]  /*1690*/  SHFL.BFLY PT, R8, R3, 0x4, 0x1f ;  /* 0x0c801f0003087f89 */ /* 0x002e6200000e0000 */
[----:B0-----:R-:W-:-:S04]  /*16a0*/  FADD R10, R4, R9 ;  /* 0x00000009040a7221 */ /* 0x001fc80000000000 */
[C---:B------:R-:W-:Y:S01]  /*16b0*/  FMUL R7, R10.reuse, 0.25 ;  /* 0x3e8000000a077820 */ /* 0x040fe20000400000 */
[C---:B------:R-:W-:Y:S01]  /*16c0*/  FSETP.GEU.AND P1, PT, |R10|.reuse, 1.175494350822287508e-38, PT ;  /* 0x008000000a00780b */ /* 0x040fe20003f2e200 */
[----:B------:R-:W0:Y:S01]  /*16d0*/  SHFL.BFLY PT, R13, R10, 0x2, 0x1f ;  /* 0x0c401f000a0d7f89 */ /* 0x000e2200000e0000 */
[----:B------:R-:W-:Y:S01]  /*16e0*/  FSETP.GT.AND P0, PT, |R10|, 8.50705917302346158658e+37, PT ;  /* 0x7e8000000a00780b */ /* 0x000fe20003f04200 */
[----:B-1----:R-:W-:-:S03]  /*16f0*/  FADD R3, R3, R8 ;  /* 0x0000000803037221 */ /* 0x002fc60000000000 */
[----:B------:R-:W-:Y:S02]  /*1700*/  FSEL R11, R7, R10, P0 ;  /* 0x0000000a070b7208 */ /* 0x000fe40000000000 */
[----:B------:R-:W1:Y:S05]  /*1710*/  SHFL.BFLY PT, R7, R2, 0x4, 0x1f ;  /* 0x0c801f0002077f89 */ /* 0x000e6a00000e0000 */
[----:B------:R-:W-:Y:S02]  /*1720*/  @!P1 FMUL R11, R11, 16777216 ;  /* 0x4b8000000b0b9820 */ /* 0x000fe40000400000 */
[----:B------:R-:W-:Y:S02]  /*1730*/  @P0 FMUL R9, R9, 0.25 ;  /* 0x3e80000009090820 */ /* 0x000fe40000400000 */
[----:B------:R2:W3:Y:S02]  /*1740*/  MUFU.RCP R12, R11 ;  /* 0x0000000b000c7308 */ /* 0x0004e40000001000 */
[----:B------:R-:W-:Y:S01]  /*1750*/  @!P1 FMUL R9, R9, 16777216 ;  /* 0x4b80000009099820 */ /* 0x000fe20000400000 */
[C---:B------:R-:W-:Y:S01]  /*1760*/  FSETP.NEU.AND P1, PT, R10.reuse, RZ, PT ;  /* 0x000000ff0a00720b */ /* 0x040fe20003f2d000 */
[----:B0-----:R-:W-:-:S04]  /*1770*/  FADD R6, R10, R13 ;  /* 0x0000000d0a067221 */ /* 0x001fc80000000000 */
[C---:B------:R-:W-:Y:S01]  /*1780*/  FMUL R15, R6.reuse, 0.25 ;  /* 0x3e800000060f7820 */ /* 0x040fe20000400000 */
[C---:B------:R-:W-:Y:S01]  /*1790*/  FSETP.GEU.AND P2, PT, |R6|.reuse, 1.175494350822287508e-38, PT ;  /* 0x008000000600780b */ /* 0x040fe20003f4e200 */
[----:B--2---:R-:W0:Y:S01]  /*17a0*/  SHFL.BFLY PT, R11, R6, 0x1, 0x1f ;  /* 0x0c201f00060b7f89 */ /* 0x004e2200000e0000 */
[----:B------:R-:W-:Y:S01]  /*17b0*/  FSETP.GT.AND P0, PT, |R6|, 8.50705917302346158658e+37, PT ;  /* 0x7e8000000600780b */ /* 0x000fe20003f04200 */
[----:B---3--:R-:W-:Y:S01]  /*17c0*/  FMUL R12, R12, R9 ;  /* 0x000000090c0c7220 */ /* 0x008fe20000400000 */
[----:B-1----:R-:W-:Y:S02]  /*17d0*/  FADD R7, -R2, R7 ;  /* 0x0000000702077221 */ /* 0x002fe40000000100 */
[----:B------:R-:W-:Y:S02]  /*17e0*/  FSEL R15, R15, R6, P0 ;  /* 0x000000060f0f7208 */ /* 0x000fe40000000000 */
[----:B------:R-:W-:Y:S01]  /*17f0*/  FSEL R12, R12, RZ, P1 ;  /* 0x000000ff0c0c7208 */ /* 0x000fe20000800000 */
[----:B------:R-:W-:-:S04]  /*1800*/  FMUL R9, R7, R7 ;  /* 0x0000000707097220 */ /* 0x000fc80000400000 */
[----:B------:R-:W-:Y:S01]  /*1810*/  FFMA R2, R7, R12, R2 ;  /* 0x0000000c07027223 */ /* 0x000fe20000000002 */
[----:B------:R-:W-:Y:S01]  /*1820*/  @!P2 FMUL R15, R15, 16777216 ;  /* 0x4b8000000f0fa820 */ /* 0x000fe20000400000 */
[----:B------:R-:W-:Y:S01]  /*1830*/  FMUL R9, R4, R9 ;  /* 0x0000000904097220 */ /* 0x000fe20000400000 */
[----:B------:R-:W-:Y:S01]  /*1840*/  @P0 FMUL R13, R13, 0.25 ;  /* 0x3e8000000d0d0820 */ /* 0x000fe20000400000 */
[----:B------:R-:W-:Y:S01]  /*1850*/  FSETP.NEU.AND P0, PT, R6, RZ, PT ;  /* 0x000000ff0600720b */ /* 0x000fe20003f0d000 */
[----:B------:R-:W1:Y:S01]  /*1860*/  SHFL.BFLY PT, R7, R2, 0x2, 0x1f ;  /* 0x0c401f0002077f89 */ /* 0x000e6200000e0000 */
[----:B------:R-:W2:Y:S01]  /*1870*/  MUFU.RCP R8, R15 ;  /* 0x0000000f00087308 */ /* 0x000ea20000001000 */
[----:B------:R-:W-:Y:S01]  /*1880*/  FFMA R3, R12, R9, R3 ;  /* 0x000000090c037223 */ /* 0x000fe20000000003 */
[----:B------:R-:W-:-:S04]  /*1890*/  @!P2 FMUL R13, R13, 16777216 ;  /* 0x4b8000000d0da820 */ /* 0x000fc80000400000 */
[----:B------:R-:W3:Y:S01]  /*18a0*/  SHFL.BFLY PT, R4, R3, 0x2, 0x1f ;  /* 0x0c401f0003047f89 */ /* 0x000ee200000e0000 */
[----:B0-----:R-:W-:-:S05]  /*18b0*/  FADD R12, R6, R11 ;  /* 0x0000000b060c7221 */ /* 0x001fca0000000000 */
[----:B------:R-:W-:Y:S01]  /*18c0*/  FSETP.GEU.AND P1, PT, |R12|, 1.175494350822287508e-38, PT ;  /* 0x008000000c00780b */ /* 0x000fe20003f2e200 */
[----:B--2---:R-:W-:Y:S01]  /*18d0*/  FMUL R8, R8, R13 ;  /* 0x0000000d08087220 */ /* 0x004fe20000400000 */
[----:B------:R-:W-:-:S04]  /*18e0*/  FMUL R13, R12, 0.25 ;  /* 0x3e8000000c0d7820 */ /* 0x000fc80000400000 */
[----:B------:R-:W-:Y:S01]  /*18f0*/  FSEL R8, R8, RZ, P0 ;  /* 0x000000ff08087208 */ /* 0x000fe20000000000 */
[----:B-1----:R-:W-:Y:S01]  /*1900*/  FADD R7, -R2, R7 ;  /* 0x0000000702077221 */ /* 0x002fe20000000100 */
[----:B------:R-:W-:-:S03]  /*1910*/  FSETP.GT.AND P0, PT, |R12|, 8.50705917302346158658e+37, PT ;  /* 0x7e8000000c00780b */ /* 0x000fc60003f04200 */
[C---:B------:R-:W-:Y:S01]  /*1920*/  FMUL R9, R7.reuse, R7 ;  /* 0x0000000707097220 */ /* 0x040fe20000400000 */
[----:B------:R-:W-:Y:S01]  /*1930*/  FFMA R2, R7, R8, R2 ;  /* 0x0000000807027223 */ /* 0x000fe20000000002 */
[----:B------:R-:W-:Y:S01]  /*1940*/  FSEL R13, R13, R12, P0 ;  /* 0x0000000c0d0d7208 */ /* 0x000fe20000000000 */
[----:B---3--:R-:W-:Y:S01]  /*1950*/  FADD R3, R3, R4 ;  /* 0x0000000403037221 */ /* 0x008fe20000000000 */
[----:B------:R-:W-:Y:S02]  /*1960*/  FMUL R9, R10, R9 ;  /* 0x000000090a097220 */ /* 0x000fe40000400000 */
[----:B------:R-:W0:Y:S01]  /*1970*/  SHFL.BFLY PT, R7, R2, 0x1, 0x1f ;  /* 0x0c201f0002077f89 */ /* 0x000e2200000e0000 */
[----:B------:R-:W-:Y:S01]  /*1980*/  @!P1 FMUL R13, R13, 16777216 ;  /* 0x4b8000000d0d9820 */ /* 0x000fe20000400000 */
[----:B------:R-:W-:Y:S02]  /*1990*/  FFMA R3, R8, R9, R3 ;  /* 0x0000000908037223 */ /* 0x000fe40000000003 */
[----:B------:R-:W-:Y:S01]  /*19a0*/  @P0 FMUL R11, R11, 0.25 ;  /* 0x3e8000000b0b0820 */ /* 0x000fe20000400000 */
[----:B------:R-:W1:Y:S01]  /*19b0*/  MUFU.RCP R8, R13 ;  /* 0x0000000d00087308 */ /* 0x000e620000001000 */
[----:B------:R-:W-:Y:S01]  /*19c0*/  LOP3.LUT P0, RZ, R5, 0x7, RZ, 0xc0, !PT ;  /* 0x0000000705ff7812 */ /* 0x000fe2000780c0ff */
[----:B------:R-:W2:Y:S01]  /*19d0*/  SHFL.BFLY PT, R4, R3, 0x1, 0x1f ;  /* 0x0c201f0003047f89 */ /* 0x000ea200000e0000 */
[----:B------:R-:W-:Y:S01]  /*19e0*/  @!P1 FMUL R11, R11, 16777216 ;  /* 0x4b8000000b0b9820 */ /* 0x000fe20000400000 */
[----:B------:R-:W-:-:S02]  /*19f0*/  FSETP.NEU.AND P1, PT, R12, RZ, PT ;  /* 0x000000ff0c00720b */ /* 0x000fc40003f2d000 */
[----:B------:R-:W-:Y:S01]  /*1a00*/  ISETP.LT.AND P0, PT, R5, 0x8, !P0 ;  /* 0x000000080500780c */ /* 0x000fe20004701270 */
[----:B-1----:R-:W-:Y:S01]  /*1a10*/  FMUL R8, R8, R11 ;  /* 0x0000000b08087220 */ /* 0x002fe20000400000 */
[----:B0-----:R-:W-:-:S11]  /*1a20*/  FADD R7, -R2, R7 ;  /* 0x0000000702077221 */ /* 0x001fd60000000100 */
[----:B------:R-:W-:Y:S01]  /*1a30*/  @P0 STS [R5.X4+0x40], R12 ;  /* 0x0000400c05000388 */ /* 0x000fe20000004800 */
[----:B------:R-:W-:Y:S01]  /*1a40*/  FSEL R8, R8, RZ, P1 ;  /* 0x000000ff08087208 */ /* 0x000fe20000800000 */
[----:B------:R-:W-:Y:S01]  /*1a50*/  FMUL R11, R7, R7 ;  /* 0x00000007070b7220 */ /* 0x000fe20000400000 */
[----:B--2---:R-:W-:-:S03]  /*1a60*/  FADD R9, R3, R4 ;  /* 0x0000000403097221 */ /* 0x004fc60000000000 */
[----:B------:R-:W-:Y:S01]  /*1a70*/  FMUL R11, R6, R11 ;  /* 0x0000000b060b7220 */ /* 0x000fe20000400000 */
[----:B------:R-:W-:-:S03]  /*1a80*/  FFMA R2, R7, R8, R2 ;  /* 0x0000000807027223 */ /* 0x000fc60000000002 */
[----:B------:R-:W-:Y:S02]  /*1a90*/  FFMA R8, R8, R11, R9 ;  /* 0x0000000b08087223 */ /* 0x000fe40000000009 */
[----:B------:R-:W-:Y:S04]  /*1aa0*/  @P0 STS [R5.X4], R2 ;  /* 0x0000000205000388 */ /* 0x000fe80000004800 */
[----:B------:R-:W-:Y:S04]  /*1ab0*/  @P0 STS [R5.X4+0x20], R8 ;  /* 0x0000200805000388 */ /* 0x000fe80000004800 */
[----:B------:R-:W-:Y:S06]  /*1ac0*/  BAR.SYNC 0x0 ;  /* 0x0000000000007b1d */ /* 0x000fec0000000000 */
[----:B------:R-:W0:Y:S01]  /*1ad0*/  LDS R3, [RZ] ;  /* 0x00000000ff037984 */ /* 0x000e220000000800 */
[----:B------:R-:W-:-:S02]  /*1ae0*/  PLOP3.LUT P0, PT, PT, PT, UP0, 0x40, 0x0 ;  /* 0x000000000000781c */ /* 0x000fc40003f0e808 */
[----:B------:R-:W-:Y:S01]  /*1af0*/  MOV R2, UR4 ;  /* 0x0000000400027c02 */ /* 0x000fe20008000f00 */
[----:B------:R-:W1:Y:S04]  /*1b00*/  LDS R4, [0x20] ;  /* 0x00002000ff047984 */ /* 0x000e680000000800 */
[----:B------:R-:W-:Y:S06]  /*1b10*/  BAR.SYNC 0x0 ;  /* 0x0000000000007b1d */ /* 0x000fec0000000000 */
[----:B------:R-:W-:Y:S01]  /*1b20*/  ISETP.EQ.AND P0, PT, R0, RZ, P0 ;  /* 0x000000ff0000720c */ /* 0x000fe20000702270 */
[----:B0-----:R-:W-:Y:S04]  /*1b30*/  STS [RZ], R3 ;  /* 0x00000003ff007388 */ /* 0x001fe80000000800 */
[----:B------:R-:W-:Y:S06]  /*1b40*/  BAR.SYNC 0x0 ;  /* 0x0000000000007b1d */ /* 0x000fec0000000000 */
[----:B------:R-:W0:Y:S01]  /*1b50*/  LDS R7, [RZ] ;  /* 0x00000000ff077984 */ /* 0x000e220000000800 */
[----:B------:R-:W-:-:S03]  /*1b60*/  MOV R3, UR5 ;  /* 0x0000000500037c02 */ /* 0x000fc60008000f00 */
[----:B------:R-:W-:Y:S06]  /*1b70*/  BAR.SYNC 0x0 ;  /* 0x0000000000007b1d */ /* 0x000fec0000000000 */
[----:B-1----:R-:W-:Y:S04]  /*1b80*/  STS [RZ], R4 ;  /* 0x00000004ff007388 */ /* 0x002fe80000000800 */
[----:B------:R-:W-:Y:S06]  /*1b90*/  BAR.SYNC 0x0 ;  /* 0x0000000000007b1d */ /* 0x000fec0000000000 */
[----:B0-----:R0:W-:Y:S01]  /*1ba0*/  @P0 STG.E [R2.64], R7 ;  /* 0x0000000702000986 */ /* 0x0011e2000c10190a */
[----:B------:R-:W-:Y:S05]  /*1bb0*/  @!P0 EXIT ;  /* 0x000000000000894d */ /* 0x000fea0003800000 */
[----:B------:R-:W1:Y:S01]  /*1bc0*/  LDS R5, [RZ] ;  /* 0x00000000ff057984 */ /* 0x000e620000000800 */
[----:B0-----:R-:W-:-:S02]  /*1bd0*/  MOV R2, UR6 ;  /* 0x0000000600027c02 */ /* 0x001fc40008000f00 */
[----:B------:R-:W-:-:S05]  /*1be0*/  MOV R3, UR7 ;  /* 0x0000000700037c02 */ /* 0x000fca0008000f00 */
[----:B-1----:R-:W-:Y:S01]  /*1bf0*/  STG.E [R2.64], R5 ;  /* 0x0000000502007986 */ /* 0x002fe2000c10190a */
[----:B------:R-:W-:Y:S05]  /*1c00*/  EXIT ;  /* 0x000000000000794d */ /* 0x000fea0003800000 */
.L_x_4:
[----:B------:R-:W-:-:S00]  /*1c10*/  BRA `(.L_x_4) ;  /* 0xfffffff000007947 */ /* 0x000fc0000383ffff */
[----:B------:R-:W-:-:S00]  /*1c20*/  NOP ;  /* 0x0000000000007918 */ /* 0x000fc00000000000 */
        /* <DEDUP_REMOVED lines=13> */
.L_x_5:


//--------------------- .nv.shared.triton__0d1d2d345de6e --------------------------
	.section	.nv.shared.triton__0d1d2d345de6e,"aw",@nobits
	.align	16
